//
// Generated by NVIDIA NVVM Compiler
//
// Compiler Build ID: CL-36424714
// Cuda compilation tools, release 13.0, V13.0.88
// Based on NVVM 20.0.0
//

.version 9.0
.target sm_100
.address_size 64

	// .globl	compute_histograms_kernel
.extern .shared .align 16 .b8 s_hist[];

.visible .entry compute_histograms_kernel(
	.param .u64 .ptr .align 1 compute_histograms_kernel_param_0,
	.param .u64 compute_histograms_kernel_param_1,
	.param .u64 .ptr .align 1 compute_histograms_kernel_param_2,
	.param .u64 compute_histograms_kernel_param_3
)
{
	.reg .pred 	%p<15>;
	.reg .b16 	%rs<2>;
	.reg .b32 	%r<113>;
	.reg .b64 	%rd<43>;

	ld.param.u64 	%rd15, [compute_histograms_kernel_param_0];
	ld.param.u64 	%rd16, [compute_histograms_kernel_param_1];
	ld.param.u64 	%rd18, [compute_histograms_kernel_param_2];
	ld.param.u64 	%rd17, [compute_histograms_kernel_param_3];
	cvta.to.global.u64 	%rd1, %rd18;
	mov.u32 	%r112, %tid.x;
	setp.gt.u32 	%p1, %r112, 255;
	@%p1 bra 	$L__BB0_7;
	mov.u32 	%r2, %ntid.x;
	add.s32 	%r51, %r112, %r2;
	max.u32 	%r52, %r51, 256;
	setp.lt.u32 	%p2, %r51, 256;
	selp.u32 	%r53, 1, 0, %p2;
	add.s32 	%r54, %r51, %r53;
	sub.s32 	%r55, %r52, %r54;
	div.u32 	%r56, %r55, %r2;
	add.s32 	%r3, %r56, %r53;
	and.b32  	%r57, %r3, 3;
	setp.eq.s32 	%p3, %r57, 3;
	mov.u32 	%r104, %r112;
	@%p3 bra 	$L__BB0_4;
	add.s32 	%r58, %r3, 1;
	and.b32  	%r59, %r58, 3;
	shl.b32 	%r60, %r112, 2;
	mov.u32 	%r61, s_hist;
	add.s32 	%r101, %r61, %r60;
	shl.b32 	%r5, %r2, 2;
	neg.s32 	%r100, %r59;
	mad.lo.s32 	%r104, %r2, %r59, %r112;
$L__BB0_3:
	.pragma "nounroll";
	mov.b32 	%r62, 0;
	st.shared.u32 	[%r101], %r62;
	add.s32 	%r101, %r101, %r5;
	add.s32 	%r100, %r100, 1;
	setp.ne.s32 	%p4, %r100, 0;
	@%p4 bra 	$L__BB0_3;
$L__BB0_4:
	setp.lt.u32 	%p5, %r3, 3;
	@%p5 bra 	$L__BB0_7;
	shl.b32 	%r13, %r2, 2;
	shl.b32 	%r63, %r104, 2;
	mov.u32 	%r64, s_hist;
	add.s32 	%r103, %r64, %r63;
	shl.b32 	%r15, %r2, 4;
	shl.b32 	%r16, %r2, 3;
	mul.lo.s32 	%r17, %r2, 12;
$L__BB0_6:
	mov.b32 	%r65, 0;
	st.shared.u32 	[%r103], %r65;
	add.s32 	%r66, %r103, %r13;
	st.shared.u32 	[%r66], %r65;
	add.s32 	%r67, %r103, %r16;
	st.shared.u32 	[%r67], %r65;
	add.s32 	%r68, %r103, %r17;
	st.shared.u32 	[%r68], %r65;
	add.s32 	%r104, %r104, %r13;
	add.s32 	%r103, %r103, %r15;
	setp.lt.u32 	%p6, %r104, 256;
	@%p6 bra 	$L__BB0_6;
$L__BB0_7:
	bar.sync 	0;
	mov.u32 	%r69, %ctaid.x;
	cvt.u64.u32 	%rd2, %r69;
	mul.lo.s64 	%rd19, %rd17, %rd2;
	add.s64 	%rd20, %rd19, %rd17;
	min.u64 	%rd3, %rd20, %rd16;
	cvt.u64.u32 	%rd4, %r112;
	add.s64 	%rd41, %rd19, %rd4;
	setp.ge.u64 	%p7, %rd41, %rd3;
	@%p7 bra 	$L__BB0_10;
	mov.u32 	%r70, %ntid.x;
	cvt.u64.u32 	%rd6, %r70;
	cvta.to.global.u64 	%rd7, %rd15;
	mov.u32 	%r72, s_hist;
$L__BB0_9:
	add.s64 	%rd21, %rd7, %rd41;
	ld.global.u8 	%rs1, [%rd21];
	mul.wide.u16 	%r71, %rs1, 4;
	add.s32 	%r73, %r72, %r71;
	atom.shared.add.u32 	%r74, [%r73], 1;
	add.s64 	%rd41, %rd41, %rd6;
	setp.lt.u64 	%p8, %rd41, %rd3;
	@%p8 bra 	$L__BB0_9;
$L__BB0_10:
	setp.gt.u32 	%p9, %r112, 255;
	bar.sync 	0;
	@%p9 bra 	$L__BB0_17;
	mov.u32 	%r22, %ntid.x;
	add.s32 	%r75, %r112, %r22;
	max.u32 	%r76, %r75, 256;
	setp.lt.u32 	%p10, %r75, 256;
	selp.u32 	%r77, 1, 0, %p10;
	add.s32 	%r78, %r75, %r77;
	sub.s32 	%r79, %r76, %r78;
	div.u32 	%r80, %r79, %r22;
	add.s32 	%r23, %r80, %r77;
	and.b32  	%r81, %r23, 3;
	setp.eq.s32 	%p11, %r81, 3;
	@%p11 bra 	$L__BB0_14;
	add.s32 	%r82, %r23, 1;
	and.b32  	%r83, %r82, 3;
	shl.b64 	%rd22, %rd2, 10;
	shl.b64 	%rd23, %rd4, 2;
	add.s64 	%rd24, %rd22, %rd23;
	add.s64 	%rd42, %rd1, %rd24;
	mul.wide.u32 	%rd11, %r22, 4;
	shl.b32 	%r84, %r112, 2;
	mov.u32 	%r85, s_hist;
	add.s32 	%r106, %r85, %r84;
	shl.b32 	%r25, %r22, 2;
	neg.s32 	%r105, %r83;
	mad.lo.s32 	%r112, %r22, %r83, %r112;
$L__BB0_13:
	.pragma "nounroll";
	ld.shared.u32 	%r86, [%r106];
	st.global.u32 	[%rd42], %r86;
	add.s64 	%rd42, %rd42, %rd11;
	add.s32 	%r106, %r106, %r25;
	add.s32 	%r105, %r105, 1;
	setp.ne.s32 	%p12, %r105, 0;
	@%p12 bra 	$L__BB0_13;
$L__BB0_14:
	setp.lt.u32 	%p13, %r23, 3;
	@%p13 bra 	$L__BB0_17;
	shl.b64 	%rd14, %rd2, 8;
	shl.b32 	%r87, %r22, 1;
	add.s32 	%r111, %r112, %r87;
	shl.b32 	%r34, %r22, 2;
	mad.lo.s32 	%r110, %r22, 3, %r112;
	add.s32 	%r109, %r22, %r112;
	shl.b32 	%r88, %r112, 2;
	mov.u32 	%r89, s_hist;
	add.s32 	%r108, %r89, %r88;
	shl.b32 	%r38, %r22, 4;
	shl.b32 	%r39, %r22, 3;
	mul.lo.s32 	%r40, %r22, 12;
$L__BB0_16:
	ld.shared.u32 	%r90, [%r108];
	cvt.u64.u32 	%rd25, %r112;
	add.s64 	%rd26, %rd14, %rd25;
	shl.b64 	%rd27, %rd26, 2;
	add.s64 	%rd28, %rd1, %rd27;
	st.global.u32 	[%rd28], %r90;
	add.s32 	%r91, %r112, %r22;
	add.s32 	%r92, %r108, %r34;
	ld.shared.u32 	%r93, [%r92];
	cvt.u64.u32 	%rd29, %r109;
	add.s64 	%rd30, %rd14, %rd29;
	shl.b64 	%rd31, %rd30, 2;
	add.s64 	%rd32, %rd1, %rd31;
	st.global.u32 	[%rd32], %r93;
	add.s32 	%r94, %r91, %r22;
	add.s32 	%r95, %r108, %r39;
	ld.shared.u32 	%r96, [%r95];
	cvt.u64.u32 	%rd33, %r111;
	add.s64 	%rd34, %rd14, %rd33;
	shl.b64 	%rd35, %rd34, 2;
	add.s64 	%rd36, %rd1, %rd35;
	st.global.u32 	[%rd36], %r96;
	add.s32 	%r97, %r94, %r22;
	add.s32 	%r98, %r108, %r40;
	ld.shared.u32 	%r99, [%r98];
	cvt.u64.u32 	%rd37, %r110;
	add.s64 	%rd38, %rd14, %rd37;
	shl.b64 	%rd39, %rd38, 2;
	add.s64 	%rd40, %rd1, %rd39;
	st.global.u32 	[%rd40], %r99;
	add.s32 	%r112, %r97, %r22;
	add.s32 	%r111, %r111, %r34;
	add.s32 	%r110, %r110, %r34;
	add.s32 	%r109, %r109, %r34;
	add.s32 	%r108, %r108, %r38;
	setp.lt.u32 	%p14, %r112, 256;
	@%p14 bra 	$L__BB0_16;
$L__BB0_17:
	ret;

}


// ===== COMPILED SASS (sm_100) =====

	.target	sm_100

	.elftype	@"ET_EXEC"


//--------------------- .note.nv.tkinfo           --------------------------
	.section	.note.nv.tkinfo,"",@"SHT_NOTE"
	.sectionflags	@"SHF_NOTE_NV_TKINFO"
	.tkinfo
        /*0018*/ 	.word	0x00000002
        /*0030*/ 	.string	""
        /*0030*/ 	.string	"ptxas"
        /*0030*/ 	.string	"Cuda compilation tools, release 13.0, V13.0.88"
        /*0030*/ 	.string	"Build cuda_13.0.r13.0/compiler.36424714_0"
        /*0030*/ 	.string	"-arch sm_100 -m 64 "



//--------------------- .note.nv.cuinfo           --------------------------
	.section	.note.nv.cuinfo,"",@"SHT_NOTE"
	.sectionflags	@"SHF_NOTE_NV_CUINFO"
        /*0018*/ 	.short	0x0002
        /*001a*/ 	.short	0x0064
        /*001c*/ 	.short	0x0082
	.zero		2


//--------------------- .nv.info                  --------------------------
	.section	.nv.info,"",@"SHT_CUDA_INFO"
	.align	4


	//----- nvinfo : EIATTR_REGCOUNT
	.align		4
        /*0000*/ 	.byte	0x04, 0x2f
        /*0002*/ 	.short	(.L_1 - .L_0)
	.align		4
.L_0:
        /*0004*/ 	.word	index@(compute_histograms_kernel)
        /*0008*/ 	.word	0x0000001b


	//----- nvinfo : EIATTR_FRAME_SIZE
	.align		4
.L_1:
        /*000c*/ 	.byte	0x04, 0x11
        /*000e*/ 	.short	(.L_3 - .L_2)
	.align		4
.L_2:
        /*0010*/ 	.word	index@(compute_histograms_kernel)
        /*0014*/ 	.word	0x00000000


	//----- nvinfo : EIATTR_MIN_STACK_SIZE
	.align		4
.L_3:
        /*0018*/ 	.byte	0x04, 0x12
        /*001a*/ 	.short	(.L_5 - .L_4)
	.align		4
.L_4:
        /*001c*/ 	.word	index@(compute_histograms_kernel)
        /*0020*/ 	.word	0x00000000
.L_5:


//--------------------- .nv.compat                --------------------------
	.section	.nv.compat,"",@"SHT_CUDA_COMPAT_INFO"
	.align	4
        /*0000*/ 	.byte	0x02, 0x09, 0x00, 0x00, 0x02, 0x02, 0x01, 0x00, 0x02, 0x05, 0x05, 0x00, 0x03, 0x07, 0x01, 0x01
        /*0010*/ 	.byte	0x02, 0x03, 0x00, 0x00, 0x02, 0x06, 0x01, 0x00, 0x04, 0x0b, 0x08, 0x00, 0x09, 0x00, 0x00, 0x00
        /*0020*/ 	.byte	0x00, 0x00, 0x00, 0x00


//--------------------- .nv.info.compute_histograms_kernel --------------------------
	.section	.nv.info.compute_histograms_kernel,"",@"SHT_CUDA_INFO"
	.sectionflags	@""
	.align	4


	//----- nvinfo : EIATTR_CUDA_API_VERSION
	.align		4
        /*0000*/ 	.byte	0x04, 0x37
        /*0002*/ 	.short	(.L_7 - .L_6)
.L_6:
        /*0004*/ 	.word	0x00000082


	//----- nvinfo : EIATTR_KPARAM_INFO
	.align		4
.L_7:
        /*0008*/ 	.byte	0x04, 0x17
        /*000a*/ 	.short	(.L_9 - .L_8)
.L_8:
        /*000c*/ 	.word	0x00000000
        /*0010*/ 	.short	0x0003
        /*0012*/ 	.short	0x0018
        /*0014*/ 	.byte	0x00, 0xf0, 0x21, 0x00


	//----- nvinfo : EIATTR_KPARAM_INFO
	.align		4
.L_9:
        /*0018*/ 	.byte	0x04, 0x17
        /*001a*/ 	.short	(.L_11 - .L_10)
.L_10:
        /*001c*/ 	.word	0x00000000
        /*0020*/ 	.short	0x0002
        /*0022*/ 	.short	0x0010
        /*0024*/ 	.byte	0x00, 0xf5, 0x21, 0x00


	//----- nvinfo : EIATTR_KPARAM_INFO
	.align		4
.L_11:
        /*0028*/ 	.byte	0x04, 0x17
        /*002a*/ 	.short	(.L_13 - .L_12)
.L_12:
        /*002c*/ 	.word	0x00000000
        /*0030*/ 	.short	0x0001
        /*0032*/ 	.short	0x0008
        /*0034*/ 	.byte	0x00, 0xf0, 0x21, 0x00


	//----- nvinfo : EIATTR_KPARAM_INFO
	.align		4
.L_13:
        /*0038*/ 	.byte	0x04, 0x17
        /*003a*/ 	.short	(.L_15 - .L_14)
.L_14:
        /*003c*/ 	.word	0x00000000
        /*0040*/ 	.short	0x0000
        /*0042*/ 	.short	0x0000
        /*0044*/ 	.byte	0x00, 0xf5, 0x21, 0x00


	//----- nvinfo : EIATTR_SPARSE_MMA_MASK
	.align		4
.L_15:
        /*0048*/ 	.byte	0x03, 0x50
        /*004a*/ 	.short	0x0000


	//----- nvinfo : EIATTR_MAXREG_COUNT
	.align		4
        /*004c*/ 	.byte	0x03, 0x1b
        /*004e*/ 	.short	0x00ff


	//----- nvinfo : EIATTR_NUM_BARRIERS
	.align		4
        /*0050*/ 	.byte	0x02, 0x4c
        /*0052*/ 	.byte	0x01
	.zero		1


	//----- nvinfo : EIATTR_MERCURY_ISA_VERSION
	.align		4
        /*0054*/ 	.byte	0x03, 0x5f
        /*0056*/ 	.short	0x0101


	//----- nvinfo : EIATTR_VRC_CTA_INIT_COUNT
	.align		4
        /*0058*/ 	.byte	0x02, 0x4a
	.zero		1
	.zero		1


	//----- nvinfo : EIATTR_EXIT_INSTR_OFFSETS
	.align		4
        /*005c*/ 	.byte	0x04, 0x1c
        /*005e*/ 	.short	(.L_17 - .L_16)


	//   ....[0]....
.L_16:
        /*0060*/ 	.word	0x000006a0


	//   ....[1]....
        /*0064*/ 	.word	0x00000a30


	//   ....[2]....
        /*0068*/ 	.word	0x00000d10


	//----- nvinfo : EIATTR_CRS_STACK_SIZE
	.align		4
.L_17:
        /*006c*/ 	.byte	0x04, 0x1e
        /*006e*/ 	.short	(.L_19 - .L_18)
.L_18:
        /*0070*/ 	.word	0x00000000


	//----- nvinfo : EIATTR_CBANK_PARAM_SIZE
	.align		4
.L_19:
        /*0074*/ 	.byte	0x03, 0x19
        /*0076*/ 	.short	0x0020


	//----- nvinfo : EIATTR_PARAM_CBANK
	.align		4
        /*0078*/ 	.byte	0x04, 0x0a
        /*007a*/ 	.short	(.L_21 - .L_20)
	.align		4
.L_20:
        /*007c*/ 	.word	index@(.nv.constant0.compute_histograms_kernel)
        /*0080*/ 	.short	0x0380
        /*0082*/ 	.short	0x0020


	//----- nvinfo : EIATTR_SW_WAR
	.align		4
.L_21:
        /*0084*/ 	.byte	0x04, 0x36
        /*0086*/ 	.short	(.L_23 - .L_22)
.L_22:
        /*0088*/ 	.word	0x00000008
.L_23:


//--------------------- .nv.callgraph             --------------------------
	.section	.nv.callgraph,"",@"SHT_CUDA_CALLGRAPH"
	.align	4
	.sectionentsize	8
	.align		4
        /*0000*/ 	.word	0x00000000
	.align		4
        /*0004*/ 	.word	0xffffffff
	.align		4
        /*0008*/ 	.word	0x00000000
	.align		4
        /*000c*/ 	.word	0xfffffffe
	.align		4
        /*0010*/ 	.word	0x00000000
	.align		4
        /*0014*/ 	.word	0xfffffffd
	.align		4
        /*0018*/ 	.word	0x00000000
	.align		4
        /*001c*/ 	.word	0xfffffffc


//--------------------- .text.compute_histograms_kernel --------------------------
	.section	.text.compute_histograms_kernel,"ax",@progbits
	.align	128
        .global         compute_histograms_kernel
        .type           compute_histograms_kernel,@function
        .size           compute_histograms_kernel,(.L_x_14 - compute_histograms_kernel)
        .other          compute_histograms_kernel,@"STO_CUDA_ENTRY STV_DEFAULT"
compute_histograms_kernel:
.text.compute_histograms_kernel:
[----:B------:R-:W-:Y:S01]  /*0000*/  LDC R1, c[0x0][0x37c] ;  /* 0x0000df00ff017b82 */ /* 0x000fe20000000800 */
[----:B------:R-:W0:Y:S01]  /*0010*/  S2R R0, SR_TID.X ;  /* 0x0000000000007919 */ /* 0x000e220000002100 */
[----:B------:R-:W-:Y:S01]  /*0020*/  BSSY.RECONVERGENT B0, `(.L_x_0) ;  /* 0x0000040000007945 */ /* 0x000fe20003800200 */
[----:B0-----:R-:W-:-:S13]  /*0030*/  ISETP.GT.U32.AND P0, PT, R0, 0xff, PT ;  /* 0x000000ff0000780c */ /* 0x001fda0003f04070 */
[----:B------:R-:W-:Y:S05]  /*0040*/  @P0 BRA `(.L_x_1) ;  /* 0x0000000000f40947 */ /* 0x000fea0003800000 */
[----:B------:R-:W0:Y:S01]  /*0050*/  LDC R10, c[0x0][0x360] ;  /* 0x0000d800ff0a7b82 */ /* 0x000e220000000800 */
[----:B------:R-:W-:Y:S01]  /*0060*/  BSSY.RECONVERGENT B1, `(.L_x_2) ;  /* 0x000002b000017945 */ /* 0x000fe20003800200 */
[----:B0-----:R-:W0:Y:S01]  /*0070*/  I2F.U32.RP R7, R10 ;  /* 0x0000000a00077306 */ /* 0x001e220000209000 */
[----:B------:R-:W-:Y:S01]  /*0080*/  IMAD.IADD R4, R0, 0x1, R10 ;  /* 0x0000000100047824 */ /* 0x000fe200078e020a */
[----:B------:R-:W-:-:S04]  /*0090*/  ISETP.NE.U32.AND P2, PT, R10, RZ, PT ;  /* 0x000000ff0a00720c */ /* 0x000fc80003f45070 */
[C---:B------:R-:W-:Y:S02]  /*00a0*/  ISETP.GE.U32.AND P0, PT, R4.reuse, 0x100, PT ;  /* 0x000001000400780c */ /* 0x040fe40003f06070 */
[----:B------:R-:W-:Y:S02]  /*00b0*/  VIMNMX.U32 R5, PT, PT, R4, 0x100, !PT ;  /* 0x0000010004057848 */ /* 0x000fe40007fe0000 */
[----:B------:R-:W-:-:S04]  /*00c0*/  SEL R6, RZ, 0x1, P0 ;  /* 0x00000001ff067807 */ /* 0x000fc80000000000 */
[----:B------:R-:W-:Y:S01]  /*00d0*/  IADD3 R5, PT, PT, R5, -R4, -R6 ;  /* 0x8000000405057210 */ /* 0x000fe20007ffe806 */
[----:B0-----:R-:W0:Y:S02]  /*00e0*/  MUFU.RCP R7, R7 ;  /* 0x0000000700077308 */ /* 0x001e240000001000 */
[----:B0-----:R-:W-:-:S06]  /*00f0*/  VIADD R2, R7, 0xffffffe ;  /* 0x0ffffffe07027836 */ /* 0x001fcc0000000000 */
[----:B------:R0:W1:Y:S02]  /*0100*/  F2I.FTZ.U32.TRUNC.NTZ R3, R2 ;  /* 0x0000000200037305 */ /* 0x000064000021f000 */
[----:B0-----:R-:W-:Y:S02]  /*0110*/  IMAD.MOV.U32 R2, RZ, RZ, RZ ;  /* 0x000000ffff027224 */ /* 0x001fe400078e00ff */
[----:B-1----:R-:W-:-:S04]  /*0120*/  IMAD.MOV R9, RZ, RZ, -R3 ;  /* 0x000000ffff097224 */ /* 0x002fc800078e0a03 */
[----:B------:R-:W-:-:S04]  /*0130*/  IMAD R9, R9, R10, RZ ;  /* 0x0000000a09097224 */ /* 0x000fc800078e02ff */
[----:B------:R-:W-:-:S06]  /*0140*/  IMAD.HI.U32 R8, R3, R9, R2 ;  /* 0x0000000903087227 */ /* 0x000fcc00078e0002 */
[----:B------:R-:W-:-:S04]  /*0150*/  IMAD.HI.U32 R3, R8, R5, RZ ;  /* 0x0000000508037227 */ /* 0x000fc800078e00ff */
[----:B------:R-:W-:-:S04]  /*0160*/  IMAD.MOV R2, RZ, RZ, -R3 ;  /* 0x000000ffff027224 */ /* 0x000fc800078e0a03 */
[----:B------:R-:W-:-:S05]  /*0170*/  IMAD R5, R10, R2, R5 ;  /* 0x000000020a057224 */ /* 0x000fca00078e0205 */
[----:B------:R-:W-:-:S13]  /*0180*/  ISETP.GE.U32.AND P0, PT, R5, R10, PT ;  /* 0x0000000a0500720c */ /* 0x000fda0003f06070 */
[----:B------:R-:W-:Y:S02]  /*0190*/  @P0 IMAD.IADD R5, R5, 0x1, -R10 ;  /* 0x0000000105050824 */ /* 0x000fe400078e0a0a */
[----:B------:R-:W-:-:S03]  /*01a0*/  @P0 VIADD R3, R3, 0x1 ;  /* 0x0000000103030836 */ /* 0x000fc60000000000 */
[----:B------:R-:W-:-:S13]  /*01b0*/  ISETP.GE.U32.AND P1, PT, R5, R10, PT ;  /* 0x0000000a0500720c */ /* 0x000fda0003f26070 */
[----:B------:R-:W-:Y:S01]  /*01c0*/  @P1 VIADD R3, R3, 0x1 ;  /* 0x0000000103031836 */ /* 0x000fe20000000000 */
[----:B------:R-:W-:-:S05]  /*01d0*/  @!P2 LOP3.LUT R3, RZ, R10, RZ, 0x33, !PT ;  /* 0x0000000aff03a212 */ /* 0x000fca00078e33ff */
[----:B------:R-:W-:-:S05]  /*01e0*/  IMAD.IADD R3, R6, 0x1, R3 ;  /* 0x0000000106037824 */ /* 0x000fca00078e0203 */
[C---:B------:R-:W-:Y:S02]  /*01f0*/  LOP3.LUT R2, R3.reuse, 0x3, RZ, 0xc0, !PT ;  /* 0x0000000303027812 */ /* 0x040fe400078ec0ff */
[----:B------:R-:W-:Y:S02]  /*0200*/  ISETP.GE.U32.AND P1, PT, R3, 0x3, PT ;  /* 0x000000030300780c */ /* 0x000fe40003f26070 */
[----:B------:R-:W-:Y:S01]  /*0210*/  ISETP.NE.AND P0, PT, R2, 0x3, PT ;  /* 0x000000030200780c */ /* 0x000fe20003f05270 */
[----:B------:R-:W-:-:S12]  /*0220*/  IMAD.MOV.U32 R2, RZ, RZ, R0 ;  /* 0x000000ffff027224 */ /* 0x000fd800078e0000 */
[----:B------:R-:W-:Y:S05]  /*0230*/  @!P0 BRA `(.L_x_3) ;  /* 0x0000000000348947 */ /* 0x000fea0003800000 */
[----:B------:R-:W0:Y:S01]  /*0240*/  S2UR UR5, SR_CgaCtaId ;  /* 0x00000000000579c3 */ /* 0x000e220000008800 */
[----:B------:R-:W-:Y:S01]  /*0250*/  VIADD R2, R3, 0x1 ;  /* 0x0000000103027836 */ /* 0x000fe20000000000 */
[----:B------:R-:W-:-:S04]  /*0260*/  UMOV UR4, 0x400 ;  /* 0x0000040000047882 */ /* 0x000fc80000000000 */
[----:B------:R-:W-:-:S05]  /*0270*/  LOP3.LUT R3, R2, 0x3, RZ, 0xc0, !PT ;  /* 0x0000000302037812 */ /* 0x000fca00078ec0ff */
[----:B------:R-:W-:Y:S02]  /*0280*/  IMAD R2, R3, R10, R0 ;  /* 0x0000000a03027224 */ /* 0x000fe400078e0200 */
[----:B------:R-:W-:Y:S01]  /*0290*/  IMAD.MOV R4, RZ, RZ, -R3 ;  /* 0x000000ffff047224 */ /* 0x000fe200078e0a03 */
[----:B0-----:R-:W-:-:S06]  /*02a0*/  ULEA UR4, UR5, UR4, 0x18 ;  /* 0x0000000405047291 */ /* 0x001fcc000f8ec0ff */
[----:B------:R-:W-:-:S07]  /*02b0*/  LEA R3, R0, UR4, 0x2 ;  /* 0x0000000400037c11 */ /* 0x000fce000f8e10ff */
.L_x_4:
[----:B------:R-:W-:Y:S01]  /*02c0*/  VIADD R4, R4, 0x1 ;  /* 0x0000000104047836 */ /* 0x000fe20000000000 */
[----:B------:R0:W-:Y:S04]  /*02d0*/  STS [R3], RZ ;  /* 0x000000ff03007388 */ /* 0x0001e80000000800 */
[----:B------:R-:W-:Y:S01]  /*02e0*/  ISETP.NE.AND P0, PT, R4, RZ, PT ;  /* 0x000000ff0400720c */ /* 0x000fe20003f05270 */
[----:B0-----:R-:W-:-:S12]  /*02f0*/  IMAD R3, R10, 0x4, R3 ;  /* 0x000000040a037824 */ /* 0x001fd800078e0203 */
[----:B------:R-:W-:Y:S05]  /*0300*/  @P0 BRA `(.L_x_4) ;  /* 0xfffffffc00ec0947 */ /* 0x000fea000383ffff */
.L_x_3:
[----:B------:R-:W-:Y:S05]  /*0310*/  BSYNC.RECONVERGENT B1 ;  /* 0x0000000000017941 */ /* 0x000fea0003800200 */
.L_x_2:
[----:B------:R-:W-:Y:S05]  /*0320*/  @!P1 BRA `(.L_x_1) ;  /* 0x00000000003c9947 */ /* 0x000fea0003800000 */
[----:B------:R-:W0:Y:S01]  /*0330*/  S2UR UR5, SR_CgaCtaId ;  /* 0x00000000000579c3 */ /* 0x000e220000008800 */
[----:B------:R-:W-:Y:S02]  /*0340*/  UMOV UR4, 0x400 ;  /* 0x0000040000047882 */ /* 0x000fe40000000000 */
[----:B0-----:R-:W-:-:S06]  /*0350*/  ULEA UR4, UR5, UR4, 0x18 ;  /* 0x0000000405047291 */ /* 0x001fcc000f8ec0ff */
[----:B------:R-:W-:-:S07]  /*0360*/  LEA R3, R2, UR4, 0x2 ;  /* 0x0000000402037c11 */ /* 0x000fce000f8e10ff */
.L_x_5:
[C-C-:B------:R-:W-:Y:S01]  /*0370*/  IMAD R4, R10.reuse, 0x4, R3.reuse ;  /* 0x000000040a047824 */ /* 0x140fe200078e0203 */
[----:B------:R0:W-:Y:S01]  /*0380*/  STS [R3], RZ ;  /* 0x000000ff03007388 */ /* 0x0001e20000000800 */
[C-C-:B------:R-:W-:Y:S02]  /*0390*/  IMAD R5, R10.reuse, 0x8, R3.reuse ;  /* 0x000000080a057824 */ /* 0x140fe400078e0203 */
[C---:B------:R-:W-:Y:S01]  /*03a0*/  IMAD R6, R10.reuse, 0xc, R3 ;  /* 0x0000000c0a067824 */ /* 0x040fe200078e0203 */
[----:B------:R1:W-:Y:S01]  /*03b0*/  STS [R4], RZ ;  /* 0x000000ff04007388 */ /* 0x0003e20000000800 */
[----:B------:R-:W-:-:S03]  /*03c0*/  IMAD R2, R10, 0x4, R2 ;  /* 0x000000040a027824 */ /* 0x000fc600078e0202 */
[----:B------:R1:W-:Y:S01]  /*03d0*/  STS [R5], RZ ;  /* 0x000000ff05007388 */ /* 0x0003e20000000800 */
[----:B0-----:R-:W-:Y:S01]  /*03e0*/  IMAD R3, R10, 0x10, R3 ;  /* 0x000000100a037824 */ /* 0x001fe200078e0203 */
[----:B------:R-:W-:Y:S02]  /*03f0*/  ISETP.GE.U32.AND P0, PT, R2, 0x100, PT ;  /* 0x000001000200780c */ /* 0x000fe40003f06070 */
[----:B------:R1:W-:Y:S11]  /*0400*/  STS [R6], RZ ;  /* 0x000000ff06007388 */ /* 0x0003f60000000800 */
[----:B-1----:R-:W-:Y:S05]  /*0410*/  @!P0 BRA `(.L_x_5) ;  /* 0xfffffffc00d48947 */ /* 0x002fea000383ffff */
.L_x_1:
[----:B------:R-:W-:Y:S05]  /*0420*/  BSYNC.RECONVERGENT B0 ;  /* 0x0000000000007941 */ /* 0x000fea0003800200 */
.L_x_0:
[----:B------:R-:W0:Y:S01]  /*0430*/  S2R R2, SR_CTAID.X ;  /* 0x0000000000027919 */ /* 0x000e220000002500 */
[----:B------:R-:W1:Y:S01]  /*0440*/  LDC.64 R4, c[0x0][0x398] ;  /* 0x0000e600ff047b82 */ /* 0x000e620000000a00 */
[----:B------:R-:W0:Y:S01]  /*0450*/  LDCU.64 UR4, c[0x0][0x398] ;  /* 0x00007300ff0477ac */ /* 0x000e220008000a00 */
[----:B------:R-:W-:Y:S01]  /*0460*/  IMAD.MOV.U32 R6, RZ, RZ, R0 ;  /* 0x000000ffff067224 */ /* 0x000fe200078e0000 */
[----:B------:R-:W-:Y:S01]  /*0470*/  BSSY.RECONVERGENT B0, `(.L_x_6) ;  /* 0x0000021000007945 */ /* 0x000fe20003800200 */
[----:B------:R-:W-:Y:S01]  /*0480*/  IMAD.MOV.U32 R7, RZ, RZ, RZ ;  /* 0x000000ffff077224 */ /* 0x000fe200078e00ff */
[----:B------:R-:W2:Y:S03]  /*0490*/  LDCU.64 UR6, c[0x0][0x358] ;  /* 0x00006b00ff0677ac */ /* 0x000ea60008000a00 */
[----:B------:R-:W-:Y:S01]  /*04a0*/  BAR.SYNC.DEFER_BLOCKING 0x0 ;  /* 0x0000000000007b1d */ /* 0x000fe20000010000 */
[----:B------:R-:W-:-:S07]  /*04b0*/  ISETP.GT.U32.AND P1, PT, R0, 0xff, PT ;  /* 0x000000ff0000780c */ /* 0x000fce0003f24070 */
[----:B------:R-:W3:Y:S01]  /*04c0*/  LDC.64 R12, c[0x0][0x388] ;  /* 0x0000e200ff0c7b82 */ /* 0x000ee20000000a00 */
[C---:B0-----:R-:W-:Y:S02]  /*04d0*/  IMAD R3, R2.reuse, UR5, RZ ;  /* 0x0000000502037c24 */ /* 0x041fe4000f8e02ff */
[----:B-1----:R-:W-:-:S04]  /*04e0*/  IMAD.WIDE.U32 R4, R2, UR4, R4 ;  /* 0x0000000402047c25 */ /* 0x002fc8000f8e0004 */
[----:B------:R-:W-:Y:S01]  /*04f0*/  IMAD.WIDE.U32 R6, R2, UR4, R6 ;  /* 0x0000000402067c25 */ /* 0x000fe2000f8e0006 */
[----:B------:R-:W-:Y:S01]  /*0500*/  IADD3 R10, PT, PT, R5, R3, RZ ;  /* 0x00000003050a7210 */ /* 0x000fe20007ffe0ff */
[----:B------:R-:W0:Y:S01]  /*0510*/  LDCU.64 UR4, c[0x0][0x380] ;  /* 0x00007000ff0477ac */ /* 0x000e220008000a00 */
[----:B---3--:R-:W-:Y:S01]  /*0520*/  ISETP.LT.U32.AND P0, PT, R4, R12, PT ;  /* 0x0000000c0400720c */ /* 0x008fe20003f01070 */
[----:B------:R-:W-:-:S03]  /*0530*/  IMAD.IADD R8, R3, 0x1, R7 ;  /* 0x0000000103087824 */ /* 0x000fc600078e0207 */
[----:B------:R-:W-:-:S04]  /*0540*/  ISETP.LT.U32.AND.EX P0, PT, R10, R13, PT, P0 ;  /* 0x0000000d0a00720c */ /* 0x000fc80003f01100 */
[----:B------:R-:W-:Y:S02]  /*0550*/  SEL R9, R4, R12, P0 ;  /* 0x0000000c04097207 */ /* 0x000fe40000000000 */
[----:B------:R-:W-:Y:S02]  /*0560*/  SEL R11, R10, R13, P0 ;  /* 0x0000000d0a0b7207 */ /* 0x000fe40000000000 */
[----:B------:R-:W-:-:S04]  /*0570*/  ISETP.GE.U32.AND P0, PT, R6, R9, PT ;  /* 0x000000090600720c */ /* 0x000fc80003f06070 */
[----:B------:R-:W-:-:S13]  /*0580*/  ISETP.GE.U32.AND.EX P0, PT, R8, R11, PT, P0 ;  /* 0x0000000b0800720c */ /* 0x000fda0003f06100 */
[----:B0-2---:R-:W-:Y:S05]  /*0590*/  @P0 BRA `(.L_x_7) ;  /* 0x0000000000380947 */ /* 0x005fea0003800000 */
[----:B------:R-:W0:Y:S01]  /*05a0*/  S2R R4, SR_CgaCtaId ;  /* 0x0000000000047919 */ /* 0x000e220000008800 */
[----:B------:R-:W1:Y:S01]  /*05b0*/  LDC R7, c[0x0][0x360] ;  /* 0x0000d800ff077b82 */ /* 0x000e620000000800 */
[----:B------:R-:W-:-:S04]  /*05c0*/  MOV R3, 0x400 ;  /* 0x0000040000037802 */ /* 0x000fc80000000f00 */
[----:B0-----:R-:W-:-:S07]  /*05d0*/  LEA R13, R4, R3, 0x18 ;  /* 0x00000003040d7211 */ /* 0x001fce00078ec0ff */
.L_x_8:
[----:B------:R-:W-:-:S04]  /*05e0*/  IADD3 R4, P0, PT, R6, UR4, RZ ;  /* 0x0000000406047c10 */ /* 0x000fc8000ff1e0ff */
[----:B------:R-:W-:-:S05]  /*05f0*/  IADD3.X R5, PT, PT, R8, UR5, RZ, P0, !PT ;  /* 0x0000000508057c10 */ /* 0x000fca00087fe4ff */
[----:B------:R-:W2:Y:S01]  /*0600*/  LDG.E.U8 R4, desc[UR6][R4.64] ;  /* 0x0000000604047981 */ /* 0x000ea2000c1e1100 */
[----:B-1----:R-:W-:-:S04]  /*0610*/  IADD3 R6, P2, PT, R7, R6, RZ ;  /* 0x0000000607067210 */ /* 0x002fc80007f5e0ff */
[----:B------:R-:W-:Y:S01]  /*0620*/  ISETP.GE.U32.AND P0, PT, R6, R9, PT ;  /* 0x000000090600720c */ /* 0x000fe20003f06070 */
[----:B------:R-:W-:-:S05]  /*0630*/  IMAD.X R8, RZ, RZ, R8, P2 ;  /* 0x000000ffff087224 */ /* 0x000fca00010e0608 */
[----:B------:R-:W-:Y:S01]  /*0640*/  ISETP.GE.U32.AND.EX P0, PT, R8, R11, PT, P0 ;  /* 0x0000000b0800720c */ /* 0x000fe20003f06100 */
[----:B0-2---:R-:W-:-:S05]  /*0650*/  IMAD R3, R4, 0x4, R13 ;  /* 0x0000000404037824 */ /* 0x005fca00078e020d */
[----:B------:R0:W-:Y:S07]  /*0660*/  ATOMS.POPC.INC.32 RZ, [R3+URZ] ;  /* 0x0000000003ff7f8c */ /* 0x0001ee000d8000ff */
[----:B------:R-:W-:Y:S05]  /*0670*/  @!P0 BRA `(.L_x_8) ;  /* 0xfffffffc00d88947 */ /* 0x000fea000383ffff */
.L_x_7:
[----:B------:R-:W-:Y:S05]  /*0680*/  BSYNC.RECONVERGENT B0 ;  /* 0x0000000000007941 */ /* 0x000fea0003800200 */
.L_x_6:
[----:B------:R-:W-:Y:S06]  /*0690*/  BAR.SYNC.DEFER_BLOCKING 0x0 ;  /* 0x0000000000007b1d */ /* 0x000fec0000010000 */
[----:B------:R-:W-:Y:S05]  /*06a0*/  @P1 EXIT ;  /* 0x000000000000194d */ /* 0x000fea0003800000 */
[----:B0-----:R-:W0:Y:S01]  /*06b0*/  LDC R3, c[0x0][0x360] ;  /* 0x0000d800ff037b82 */ /* 0x001e220000000800 */
[----:B------:R-:W-:Y:S01]  /*06c0*/  BSSY.RECONVERGENT B0, `(.L_x_9) ;  /* 0x0000036000007945 */ /* 0x000fe20003800200 */
[----:B0-----:R-:W0:Y:S01]  /*06d0*/  I2F.U32.RP R9, R3 ;  /* 0x0000000300097306 */ /* 0x001e220000209000 */
[----:B------:R-:W-:Y:S01]  /*06e0*/  IMAD.IADD R6, R0, 0x1, R3 ;  /* 0x0000000100067824 */ /* 0x000fe200078e0203 */
[----:B------:R-:W-:-:S04]  /*06f0*/  ISETP.NE.U32.AND P2, PT, R3, RZ, PT ;  /* 0x000000ff0300720c */ /* 0x000fc80003f45070 */
[C---:B------:R-:W-:Y:S02]  /*0700*/  ISETP.GE.U32.AND P0, PT, R6.reuse, 0x100, PT ;  /* 0x000001000600780c */ /* 0x040fe40003f06070 */
[----:B------:R-:W-:Y:S01]  /*0710*/  VIMNMX.U32 R7, PT, PT, R6, 0x100, !PT ;  /* 0x0000010006077848 */ /* 0x000fe20007fe0000 */
[----:B0-----:R-:W0:Y:S02]  /*0720*/  MUFU.RCP R9, R9 ;  /* 0x0000000900097308 */ /* 0x001e240000001000 */
[----:B0-----:R-:W-:-:S06]  /*0730*/  VIADD R4, R9, 0xffffffe ;  /* 0x0ffffffe09047836 */ /* 0x001fcc0000000000 */
[----:B------:R0:W1:Y:S02]  /*0740*/  F2I.FTZ.U32.TRUNC.NTZ R5, R4 ;  /* 0x0000000400057305 */ /* 0x000064000021f000 */
[----:B0-----:R-:W-:Y:S02]  /*0750*/  IMAD.MOV.U32 R4, RZ, RZ, RZ ;  /* 0x000000ffff047224 */ /* 0x001fe400078e00ff */
[----:B-1----:R-:W-:-:S04]  /*0760*/  IMAD.MOV R8, RZ, RZ, -R5 ;  /* 0x000000ffff087224 */ /* 0x002fc800078e0a05 */
[----:B------:R-:W-:Y:S01]  /*0770*/  IMAD R11, R8, R3, RZ ;  /* 0x00000003080b7224 */ /* 0x000fe200078e02ff */
[----:B------:R-:W-:-:S03]  /*0780*/  SEL R8, RZ, 0x1, P0 ;  /* 0x00000001ff087807 */ /* 0x000fc60000000000 */
[----:B------:R-:W-:Y:S01]  /*0790*/  IMAD.HI.U32 R5, R5, R11, R4 ;  /* 0x0000000b05057227 */ /* 0x000fe200078e0004 */
[----:B------:R-:W-:-:S05]  /*07a0*/  IADD3 R6, PT, PT, R7, -R6, -R8 ;  /* 0x8000000607067210 */ /* 0x000fca0007ffe808 */
[----:B------:R-:W-:-:S04]  /*07b0*/  IMAD.HI.U32 R5, R5, R6, RZ ;  /* 0x0000000605057227 */ /* 0x000fc800078e00ff */
[----:B------:R-:W-:-:S04]  /*07c0*/  IMAD.MOV R4, RZ, RZ, -R5 ;  /* 0x000000ffff047224 */ /* 0x000fc800078e0a05 */
[----:B------:R-:W-:-:S05]  /*07d0*/  IMAD R6, R3, R4, R6 ;  /* 0x0000000403067224 */ /* 0x000fca00078e0206 */
[----:B------:R-:W-:-:S13]  /*07e0*/  ISETP.GE.U32.AND P0, PT, R6, R3, PT ;  /* 0x000000030600720c */ /* 0x000fda0003f06070 */
[----:B------:R-:W-:Y:S02]  /*07f0*/  @P0 IMAD.IADD R6, R6, 0x1, -R3 ;  /* 0x0000000106060824 */ /* 0x000fe400078e0a03 */
[----:B------:R-:W-:-:S03]  /*0800*/  @P0 VIADD R5, R5, 0x1 ;  /* 0x0000000105050836 */ /* 0x000fc60000000000 */
[----:B------:R-:W-:-:S13]  /*0810*/  ISETP.GE.U32.AND P1, PT, R6, R3, PT ;  /* 0x000000030600720c */ /* 0x000fda0003f26070 */
[----:B------:R-:W-:Y:S02]  /*0820*/  @P1 IADD3 R5, PT, PT, R5, 0x1, RZ ;  /* 0x0000000105051810 */ /* 0x000fe40007ffe0ff */
[----:B------:R-:W-:-:S05]  /*0830*/  @!P2 LOP3.LUT R5, RZ, R3, RZ, 0x33, !PT ;  /* 0x00000003ff05a212 */ /* 0x000fca00078e33ff */
[----:B------:R-:W-:-:S05]  /*0840*/  IMAD.IADD R4, R8, 0x1, R5 ;  /* 0x0000000108047824 */ /* 0x000fca00078e0205 */
[C---:B------:R-:W-:Y:S02]  /*0850*/  LOP3.LUT R5, R4.reuse, 0x3, RZ, 0xc0, !PT ;  /* 0x0000000304057812 */ /* 0x040fe400078ec0ff */
[----:B------:R-:W-:Y:S02]  /*0860*/  ISETP.GE.U32.AND P0, PT, R4, 0x3, PT ;  /* 0x000000030400780c */ /* 0x000fe40003f06070 */
[----:B------:R-:W-:-:S13]  /*0870*/  ISETP.NE.AND P1, PT, R5, 0x3, PT ;  /* 0x000000030500780c */ /* 0x000fda0003f25270 */
[----:B------:R-:W-:Y:S05]  /*0880*/  @!P1 BRA `(.L_x_10) ;  /* 0x0000000000649947 */ /* 0x000fea0003800000 */
[----:B------:R-:W0:Y:S01]  /*0890*/  S2UR UR5, SR_CgaCtaId ;  /* 0x00000000000579c3 */ /* 0x000e220000008800 */
[----:B------:R-:W1:Y:S01]  /*08a0*/  LDCU.64 UR8, c[0x0][0x390] ;  /* 0x00007200ff0877ac */ /* 0x000e620008000a00 */
[----:B------:R-:W-:Y:S02]  /*08b0*/  IMAD.SHL.U32 R5, R0, 0x4, RZ ;  /* 0x0000000400057824 */ /* 0x000fe400078e00ff */
[----:B------:R-:W-:Y:S01]  /*08c0*/  VIADD R4, R4, 0x1 ;  /* 0x0000000104047836 */ /* 0x000fe20000000000 */
[----:B------:R-:W-:Y:S02]  /*08d0*/  UMOV UR4, 0x400 ;  /* 0x0000040000047882 */ /* 0x000fe40000000000 */
[----:B------:R-:W-:Y:S02]  /*08e0*/  LEA R10, P1, R2, R5, 0xa ;  /* 0x00000005020a7211 */ /* 0x000fe400078250ff */
[----:B------:R-:W-:Y:S02]  /*08f0*/  SHF.L.U64.HI R5, R0, 0x2, RZ ;  /* 0x0000000200057819 */ /* 0x000fe400000102ff */
[----:B------:R-:W-:-:S02]  /*0900*/  LOP3.LUT R4, R4, 0x3, RZ, 0xc0, !PT ;  /* 0x0000000304047812 */ /* 0x000fc400078ec0ff */
[----:B------:R-:W-:-:S03]  /*0910*/  LEA.HI.X R5, R2, R5, RZ, 0xa, P1 ;  /* 0x0000000502057211 */ /* 0x000fc600008f54ff */
[----:B------:R-:W-:Y:S01]  /*0920*/  IMAD.MOV R9, RZ, RZ, -R4 ;  /* 0x000000ffff097224 */ /* 0x000fe200078e0a04 */
[----:B-1----:R-:W-:-:S04]  /*0930*/  IADD3 R10, P2, PT, R10, UR8, RZ ;  /* 0x000000080a0a7c10 */ /* 0x002fc8000ff5e0ff */
[----:B------:R-:W-:Y:S01]  /*0940*/  IADD3.X R5, PT, PT, R5, UR9, RZ, P2, !PT ;  /* 0x0000000905057c10 */ /* 0x000fe200097fe4ff */
[----:B0-----:R-:W-:-:S06]  /*0950*/  ULEA UR4, UR5, UR4, 0x18 ;  /* 0x0000000405047291 */ /* 0x001fcc000f8ec0ff */
[----:B------:R-:W-:Y:S01]  /*0960*/  LEA R8, R0, UR4, 0x2 ;  /* 0x0000000400087c11 */ /* 0x000fe2000f8e10ff */
[----:B------:R-:W-:-:S07]  /*0970*/  IMAD R0, R4, R3, R0 ;  /* 0x0000000304007224 */ /* 0x000fce00078e0200 */
.L_x_11:
[----:B0-----:R0:W1:Y:S01]  /*0980*/  LDS R11, [R8] ;  /* 0x00000000080b7984 */ /* 0x0010620000000800 */
[----:B------:R-:W-:Y:S02]  /*0990*/  IMAD.MOV.U32 R6, RZ, RZ, R10 ;  /* 0x000000ffff067224 */ /* 0x000fe400078e000a */
[----:B------:R-:W-:Y:S02]  /*09a0*/  IMAD.MOV.U32 R7, RZ, RZ, R5 ;  /* 0x000000ffff077224 */ /* 0x000fe400078e0005 */
[----:B------:R-:W-:Y:S02]  /*09b0*/  VIADD R9, R9, 0x1 ;  /* 0x0000000109097836 */ /* 0x000fe40000000000 */
[----:B------:R-:W-:-:S03]  /*09c0*/  IMAD.WIDE.U32 R4, R3, 0x4, R6 ;  /* 0x0000000403047825 */ /* 0x000fc600078e0006 */
[----:B------:R-:W-:Y:S01]  /*09d0*/  ISETP.NE.AND P1, PT, R9, RZ, PT ;  /* 0x000000ff0900720c */ /* 0x000fe20003f25270 */
[----:B------:R-:W-:Y:S02]  /*09e0*/  IMAD.MOV.U32 R10, RZ, RZ, R4 ;  /* 0x000000ffff0a7224 */ /* 0x000fe400078e0004 */
[----:B0-----:R-:W-:Y:S01]  /*09f0*/  IMAD R8, R3, 0x4, R8 ;  /* 0x0000000403087824 */ /* 0x001fe200078e0208 */
[----:B-1----:R0:W-:Y:S09]  /*0a00*/  STG.E desc[UR6][R6.64], R11 ;  /* 0x0000000b06007986 */ /* 0x0021f2000c101906 */
[----:B------:R-:W-:Y:S05]  /*0a10*/  @P1 BRA `(.L_x_11) ;  /* 0xfffffffc00d81947 */ /* 0x000fea000383ffff */
.L_x_10:
[----:B------:R-:W-:Y:S05]  /*0a20*/  BSYNC.RECONVERGENT B0 ;  /* 0x0000000000007941 */ /* 0x000fea0003800200 */
.L_x_9:
[----:B------:R-:W-:Y:S05]  /*0a30*/  @!P0 EXIT ;  /* 0x000000000000894d */ /* 0x000fea0003800000 */
[----:B------:R-:W1:Y:S01]  /*0a40*/  S2UR UR5, SR_CgaCtaId ;  /* 0x00000000000579c3 */ /* 0x000e620000008800 */
[----:B------:R-:W-:Y:S01]  /*0a50*/  UMOV UR4, 0x400 ;  /* 0x0000040000047882 */ /* 0x000fe20000000000 */
[----:B------:R-:W-:Y:S01]  /*0a60*/  IMAD.SHL.U32 R13, R2, 0x100, RZ ;  /* 0x00000100020d7824 */ /* 0x000fe200078e00ff */
[----:B------:R-:W-:Y:S01]  /*0a70*/  SHF.R.U32.HI R12, RZ, 0x18, R2 ;  /* 0x00000018ff0c7819 */ /* 0x000fe20000011602 */
[C-C-:B------:R-:W-:Y:S01]  /*0a80*/  IMAD R2, R3.reuse, 0x2, R0.reuse ;  /* 0x0000000203027824 */ /* 0x140fe200078e0200 */
[----:B------:R-:W-:Y:S01]  /*0a90*/  IADD3 R16, PT, PT, R0, R3, RZ ;  /* 0x0000000300107210 */ /* 0x000fe20007ffe0ff */
[----:B------:R-:W-:Y:S01]  /*0aa0*/  IMAD R14, R3, 0x3, R0 ;  /* 0x00000003030e7824 */ /* 0x000fe200078e0200 */
[----:B------:R-:W2:Y:S01]  /*0ab0*/  LDCU.64 UR8, c[0x0][0x390] ;  /* 0x00007200ff0877ac */ /* 0x000ea20008000a00 */
[----:B-1----:R-:W-:-:S06]  /*0ac0*/  ULEA UR4, UR5, UR4, 0x18 ;  /* 0x0000000405047291 */ /* 0x002fcc000f8ec0ff */
[----:B--2---:R-:W-:-:S07]  /*0ad0*/  LEA R18, R0, UR4, 0x2 ;  /* 0x0000000400127c11 */ /* 0x004fce000f8e10ff */
.L_x_12:
[C-C-:B-1----:R-:W-:Y:S01]  /*0ae0*/  IMAD R17, R3.reuse, 0x4, R18.reuse ;  /* 0x0000000403117824 */ /* 0x142fe200078e0212 */
[----:B------:R-:W1:Y:S01]  /*0af0*/  LDS R15, [R18] ;  /* 0x00000000120f7984 */ /* 0x000e620000000800 */
[C-C-:B------:R-:W-:Y:S01]  /*0b00*/  IMAD R8, R3.reuse, 0x8, R18.reuse ;  /* 0x0000000803087824 */ /* 0x140fe200078e0212 */
[-C--:B------:R-:W-:Y:S01]  /*0b10*/  IADD3 R5, P0, PT, R0, R13.reuse, RZ ;  /* 0x0000000d00057210 */ /* 0x080fe20007f1e0ff */
[----:B------:R-:W-:Y:S01]  /*0b20*/  IMAD R9, R3, 0xc, R18 ;  /* 0x0000000c03097824 */ /* 0x000fe200078e0212 */
[-C--:B0-----:R-:W-:Y:S01]  /*0b30*/  IADD3 R7, P2, PT, R16, R13.reuse, RZ ;  /* 0x0000000d10077210 */ /* 0x081fe20007f5e0ff */
[----:B------:R-:W0:Y:S01]  /*0b40*/  LDS R17, [R17] ;  /* 0x0000000011117984 */ /* 0x000e220000000800 */
[-C--:B------:R-:W-:Y:S01]  /*0b50*/  IADD3 R11, P1, PT, R14, R13.reuse, RZ ;  /* 0x0000000d0e0b7210 */ /* 0x080fe20007f3e0ff */
[--C-:B------:R-:W-:Y:S01]  /*0b60*/  IMAD.X R6, RZ, RZ, R12.reuse, P0 ;  /* 0x000000ffff067224 */ /* 0x100fe200000e060c */
[----:B------:R-:W-:Y:S01]  /*0b70*/  LEA R4, P0, R5, UR8, 0x2 ;  /* 0x0000000805047c11 */ /* 0x000fe2000f8010ff */
[----:B------:R2:W3:Y:S01]  /*0b80*/  LDS R19, [R8] ;  /* 0x0000000008137984 */ /* 0x0004e20000000800 */
[--C-:B------:R-:W-:Y:S01]  /*0b90*/  IMAD.X R24, RZ, RZ, R12.reuse, P2 ;  /* 0x000000ffff187224 */ /* 0x100fe200010e060c */
[----:B------:R-:W-:Y:S01]  /*0ba0*/  IADD3 R0, PT, PT, R3, R0, R3 ;  /* 0x0000000003007210 */ /* 0x000fe20007ffe003 */
[----:B------:R-:W-:Y:S01]  /*0bb0*/  IMAD.X R20, RZ, RZ, R12, P1 ;  /* 0x000000ffff147224 */ /* 0x000fe200008e060c */
[----:B------:R4:W5:Y:S01]  /*0bc0*/  LDS R21, [R9] ;  /* 0x0000000009157984 */ /* 0x0009620000000800 */
[----:B------:R-:W-:Y:S01]  /*0bd0*/  LEA.HI.X R5, R5, UR9, R6, 0x2, P0 ;  /* 0x0000000905057c11 */ /* 0x000fe200080f1406 */
[C---:B------:R-:W-:Y:S01]  /*0be0*/  IMAD R14, R3.reuse, 0x4, R14 ;  /* 0x00000004030e7824 */ /* 0x040fe200078e020e */
[----:B------:R-:W-:Y:S01]  /*0bf0*/  IADD3 R22, P0, PT, R2, R13, RZ ;  /* 0x0000000d02167210 */ /* 0x000fe20007f1e0ff */
[----:B------:R-:W-:Y:S01]  /*0c00*/  IMAD R2, R3, 0x4, R2 ;  /* 0x0000000403027824 */ /* 0x000fe200078e0202 */
[----:B------:R-:W-:Y:S01]  /*0c10*/  LEA R6, P2, R7, UR8, 0x2 ;  /* 0x0000000807067c11 */ /* 0x000fe2000f8410ff */
[----:B------:R-:W-:Y:S01]  /*0c20*/  IMAD R16, R3, 0x4, R16 ;  /* 0x0000000403107824 */ /* 0x000fe200078e0210 */
[----:B------:R-:W-:Y:S01]  /*0c30*/  LEA R10, P1, R11, UR8, 0x2 ;  /* 0x000000080b0a7c11 */ /* 0x000fe2000f8210ff */
[----:B------:R-:W-:Y:S01]  /*0c40*/  IMAD.X R23, RZ, RZ, R12, P0 ;  /* 0x000000ffff177224 */ /* 0x000fe200000e060c */
[----:B--2---:R-:W-:Y:S01]  /*0c50*/  LEA R8, P0, R22, UR8, 0x2 ;  /* 0x0000000816087c11 */ /* 0x004fe2000f8010ff */
[----:B------:R-:W-:Y:S01]  /*0c60*/  IMAD R18, R3, 0x10, R18 ;  /* 0x0000001003127824 */ /* 0x000fe200078e0212 */
[----:B------:R-:W-:-:S02]  /*0c70*/  LEA.HI.X R7, R7, UR9, R24, 0x2, P2 ;  /* 0x0000000907077c11 */ /* 0x000fc400090f1418 */
[----:B----4-:R-:W-:Y:S02]  /*0c80*/  LEA.HI.X R9, R22, UR9, R23, 0x2, P0 ;  /* 0x0000000916097c11 */ /* 0x010fe400080f1417 */
[----:B------:R-:W-:Y:S02]  /*0c90*/  LEA.HI.X R11, R11, UR9, R20, 0x2, P1 ;  /* 0x000000090b0b7c11 */ /* 0x000fe400088f1414 */
[----:B------:R-:W-:-:S04]  /*0ca0*/  IADD3 R0, PT, PT, R3, R0, R3 ;  /* 0x0000000003007210 */ /* 0x000fc80007ffe003 */
[----:B------:R-:W-:Y:S01]  /*0cb0*/  ISETP.GE.U32.AND P0, PT, R0, 0x100, PT ;  /* 0x000001000000780c */ /* 0x000fe20003f06070 */
[----:B-1----:R1:W-:Y:S04]  /*0cc0*/  STG.E desc[UR6][R4.64], R15 ;  /* 0x0000000f04007986 */ /* 0x0023e8000c101906 */
[----:B0-----:R1:W-:Y:S04]  /*0cd0*/  STG.E desc[UR6][R6.64], R17 ;  /* 0x0000001106007986 */ /* 0x0013e8000c101906 */
[----:B---3--:R1:W-:Y:S04]  /*0ce0*/  STG.E desc[UR6][R8.64], R19 ;  /* 0x0000001308007986 */ /* 0x0083e8000c101906 */
[----:B-----5:R1:W-:Y:S01]  /*0cf0*/  STG.E desc[UR6][R10.64], R21 ;  /* 0x000000150a007986 */ /* 0x0203e2000c101906 */
[----:B------:R-:W-:Y:S05]  /*0d00*/  @!P0 BRA `(.L_x_12) ;  /* 0xfffffffc00748947 */ /* 0x000fea000383ffff */
[----:B------:R-:W-:Y:S05]  /*0d10*/  EXIT ;  /* 0x000000000000794d */ /* 0x000fea0003800000 */
.L_x_13:
[----:B------:R-:W-:-:S00]  /*0d20*/  BRA `(.L_x_13) ;  /* 0xfffffffc00fc7947 */ /* 0x000fc0000383ffff */
[----:B------:R-:W-:-:S00]  /*0d30*/  NOP ;  /* 0x0000000000007918 */ /* 0x000fc00000000000 */
        /* <DEDUP_REMOVED lines=12> */
.L_x_14:


//--------------------- .nv.shared.compute_histograms_kernel --------------------------
	.section	.nv.shared.compute_histograms_kernel,"aw",@nobits
	.sectionflags	@""
	.align	16
	.zero		1024


//--------------------- .nv.shared.reserved.0     --------------------------
	.section	.nv.shared.reserved.0,"aw",@nobits
	.weak		__nv_reservedSMEM_offset_0_alias
	.size		__nv_reservedSMEM_offset_0_alias, 0, 64
	.other		__nv_reservedSMEM_offset_0_alias,@"STO_CUDA_RESERVED_SHARED STV_DEFAULT"
__nv_reservedSMEM_offset_0_alias:
	.zero		0
	.zero		64


//--------------------- .nv.constant0.compute_histograms_kernel --------------------------
	.section	.nv.constant0.compute_histograms_kernel,"a",@progbits
	.sectionflags	@""
	.align	4
.nv.constant0.compute_histograms_kernel:
	.zero		928


//--------------------- SYMBOLS --------------------------

	.type		.nv.reservedSmem.offset0,@object
	.size		.nv.reservedSmem.offset0,0x4
	.type		.nv.reservedSmem.cap,@object
	.size		.nv.reservedSmem.cap,0x4
